	.headerflags	@"EF_CUDA_TEXMODE_UNIFIED EF_CUDA_64BIT_ADDRESS EF_CUDA_ACCELERATORS EF_CUDA_SM90 EF_CUDA_VIRTUAL_SM(EF_CUDA_SM90)"
	.elftype	@"ET_EXEC"


//--------------------- .nv.info                  --------------------------
	.section	.nv.info,"",@"SHT_CUDA_INFO"
	.align	4


	//----- nvinfo : EIATTR_REGCOUNT
	.align		4
        /*0000*/ 	.byte	0x04, 0x2f
        /*0002*/ 	.short	(.L_1 - .L_0)
	.align		4
.L_0:
        /*0004*/ 	.word	index@(triton_poi_fused_9)
        /*0008*/ 	.word	0x0000001b


	//----- nvinfo : EIATTR_MIN_STACK_SIZE
	.align		4
.L_1:
        /*000c*/ 	.byte	0x04, 0x12
        /*000e*/ 	.short	(.L_3 - .L_2)
	.align		4
.L_2:
        /*0010*/ 	.word	index@(triton_poi_fused_9)
        /*0014*/ 	.word	0x00000000


	//----- nvinfo : EIATTR_FRAME_SIZE
	.align		4
.L_3:
        /*0018*/ 	.byte	0x04, 0x11
        /*001a*/ 	.short	(.L_5 - .L_4)
	.align		4
.L_4:
        /*001c*/ 	.word	index@(triton_poi_fused_9)
        /*0020*/ 	.word	0x00000000


	//----- nvinfo : EIATTR_MIN_STACK_SIZE
	.align		4
.L_5:
        /*0024*/ 	.byte	0x04, 0x12
        /*0026*/ 	.short	(.L_7 - .L_6)
	.align		4
.L_6:
        /*0028*/ 	.word	index@(triton_poi_fused_9)
        /*002c*/ 	.word	0x00000000
.L_7:


//--------------------- .nv.info.triton_poi_fused_9 --------------------------
	.section	.nv.info.triton_poi_fused_9,"",@"SHT_CUDA_INFO"
	.sectionflags	@""
	.align	4


	//----- nvinfo : EIATTR_CUDA_API_VERSION
	.align		4
        /*0000*/ 	.byte	0x04, 0x37
        /*0002*/ 	.short	(.L_9 - .L_8)
.L_8:
        /*0004*/ 	.word	0x0000007c


	//----- nvinfo : EIATTR_KPARAM_INFO
	.align		4
.L_9:
        /*0008*/ 	.byte	0x04, 0x17
        /*000a*/ 	.short	(.L_11 - .L_10)
.L_10:
        /*000c*/ 	.word	0x00000000
        /*0010*/ 	.short	0x0003
        /*0012*/ 	.short	0x0014
        /*0014*/ 	.byte	0x00, 0xf0, 0x11, 0x00


	//----- nvinfo : EIATTR_KPARAM_INFO
	.align		4
.L_11:
        /*0018*/ 	.byte	0x04, 0x17
        /*001a*/ 	.short	(.L_13 - .L_12)
.L_12:
        /*001c*/ 	.word	0x00000000
        /*0020*/ 	.short	0x0002
        /*0022*/ 	.short	0x0010
        /*0024*/ 	.byte	0x00, 0xf0, 0x11, 0x00


	//----- nvinfo : EIATTR_KPARAM_INFO
	.align		4
.L_13:
        /*0028*/ 	.byte	0x04, 0x17
        /*002a*/ 	.short	(.L_15 - .L_14)
.L_14:
        /*002c*/ 	.word	0x00000000
        /*0030*/ 	.short	0x0001
        /*0032*/ 	.short	0x0008
        /*0034*/ 	.byte	0x00, 0xf4, 0x21, 0x00


	//----- nvinfo : EIATTR_KPARAM_INFO
	.align		4
.L_15:
        /*0038*/ 	.byte	0x04, 0x17
        /*003a*/ 	.short	(.L_17 - .L_16)
.L_16:
        /*003c*/ 	.word	0x00000000
        /*0040*/ 	.short	0x0000
        /*0042*/ 	.short	0x0000
        /*0044*/ 	.byte	0x00, 0xf4, 0x21, 0x00


	//----- nvinfo : EIATTR_SPARSE_MMA_MASK
	.align		4
.L_17:
        /*0048*/ 	.byte	0x03, 0x50
        /*004a*/ 	.short	0x0000


	//----- nvinfo : EIATTR_MAXREG_COUNT
	.align		4
        /*004c*/ 	.byte	0x03, 0x1b
        /*004e*/ 	.short	0x00ff


	//----- nvinfo : EIATTR_EXIT_INSTR_OFFSETS
	.align		4
        /*0050*/ 	.byte	0x04, 0x1c
        /*0052*/ 	.short	(.L_19 - .L_18)


	//   ....[0]....
.L_18:
        /*0054*/ 	.word	0x000004c0


	//   ....[1]....
        /*0058*/ 	.word	0x00000510


	//----- nvinfo : EIATTR_REQNTID
	.align		4
.L_19:
        /*005c*/ 	.byte	0x04, 0x10
        /*005e*/ 	.short	(.L_21 - .L_20)
.L_20:
        /*0060*/ 	.word	0x00000080
        /*0064*/ 	.word	0x00000001
        /*0068*/ 	.word	0x00000001


	//----- nvinfo : EIATTR_CBANK_PARAM_SIZE
	.align		4
.L_21:
        /*006c*/ 	.byte	0x03, 0x19
        /*006e*/ 	.short	0x0018


	//----- nvinfo : EIATTR_PARAM_CBANK
	.align		4
        /*0070*/ 	.byte	0x04, 0x0a
        /*0072*/ 	.short	(.L_23 - .L_22)
	.align		4
.L_22:
        /*0074*/ 	.word	index@(.nv.constant0.triton_poi_fused_9)
        /*0078*/ 	.short	0x0210
        /*007a*/ 	.short	0x0018


	//----- nvinfo : EIATTR_SW_WAR
	.align		4
.L_23:
        /*007c*/ 	.byte	0x04, 0x36
        /*007e*/ 	.short	(.L_25 - .L_24)
.L_24:
        /*0080*/ 	.word	0x00000008
.L_25:


//--------------------- .nv.callgraph             --------------------------
	.section	.nv.callgraph,"",@"SHT_CUDA_CALLGRAPH"
	.align	4
	.sectionentsize	8
	.align		4
        /*0000*/ 	.word	0x00000000
	.align		4
        /*0004*/ 	.word	0xffffffff
	.align		4
        /*0008*/ 	.word	0x00000000
	.align		4
        /*000c*/ 	.word	0xfffffffe
	.align		4
        /*0010*/ 	.word	0x00000000
	.align		4
        /*0014*/ 	.word	0xfffffffd
	.align		4
        /*0018*/ 	.word	0x00000000
	.align		4
        /*001c*/ 	.word	0xfffffffc


//--------------------- .text.triton_poi_fused_9  --------------------------
	.section	.text.triton_poi_fused_9,"ax",@progbits
	.sectionflags	@"SHF_BARRIERS=1"
	.align	128
        .global         triton_poi_fused_9
        .type           triton_poi_fused_9,@function
        .size           triton_poi_fused_9,(.L_x_1 - triton_poi_fused_9)
        .other          triton_poi_fused_9,@"STO_CUDA_ENTRY STV_DEFAULT"
triton_poi_fused_9:
.text.triton_poi_fused_9:
[----:B------:R-:W0:Y:S02]  /*0000*/  LDC R1, c[0x0][0x28] ;  /* 0x00000a00ff017b82 */ /* 0x000e240000000800 */
[----:B------:R-:W1:Y:S01]  /*0010*/  S2R R0, SR_CTAID.X ;  /* 0x0000000000007919 */ /* 0x000e620000002500 */
[----:B------:R-:W2:Y:S01]  /*0020*/  LDC.64 R4, c[0x0][0x210] ;  /* 0x00008400ff047b82 */ /* 0x000ea20000000a00 */
[----:B------:R-:W-:Y:S02]  /*0030*/  CS2R R8, SRZ ;  /* 0x0000000000087805 */ /* 0x000fe4000001ff00 */
[----:B------:R-:W-:Y:S01]  /*0040*/  CS2R R10, SRZ ;  /* 0x00000000000a7805 */ /* 0x000fe2000001ff00 */
[----:B------:R-:W3:Y:S01]  /*0050*/  S2R R16, SR_TID.X ;  /* 0x0000000000107919 */ /* 0x000ee20000002100 */
[----:B------:R-:W-:Y:S01]  /*0060*/  ULDC.64 UR6, c[0x0][0x208] ;  /* 0x0000820000067ab9 */ /* 0x000fe20000000a00 */
[----:B------:R-:W4:Y:S01]  /*0070*/  S2R R2, SR_CTAID.Y ;  /* 0x0000000000027919 */ /* 0x000f220000002600 */
[----:B-1----:R-:W-:Y:S02]  /*0080*/  IMAD.SHL.U32 R0, R0, 0x10, RZ ;  /* 0x0000001000007824 */ /* 0x002fe400078e00ff */
[----:B---3--:R-:W-:Y:S01]  /*0090*/  IMAD.SHL.U32 R3, R16, 0x4, RZ ;  /* 0x0000000410037824 */ /* 0x008fe200078e00ff */
[----:B------:R-:W-:Y:S01]  /*00a0*/  SHF.R.U32.HI R17, RZ, 0x2, R16 ;  /* 0x00000002ff117819 */ /* 0x000fe20000011610 */
[----:B----4-:R-:W-:-:S03]  /*00b0*/  IMAD.SHL.U32 R2, R2, 0x40, RZ ;  /* 0x0000004002027824 */ /* 0x010fc600078e00ff */
[----:B------:R-:W-:Y:S02]  /*00c0*/  LOP3.LUT R12, R0, 0xc, R3, 0xf8, !PT ;  /* 0x0000000c000c7812 */ /* 0x000fe400078ef803 */
[----:B------:R-:W-:Y:S02]  /*00d0*/  SGXT.U32 R17, R17, 0x5 ;  /* 0x000000051111781a */ /* 0x000fe40000000000 */
[----:B------:R-:W-:Y:S02]  /*00e0*/  ISETP.GE.AND P0, PT, R12, 0x10, PT ;  /* 0x000000100c00780c */ /* 0x000fe40003f06270 */
[----:B------:R-:W-:Y:S02]  /*00f0*/  LOP3.LUT R6, R2, R17, RZ, 0xfc, !PT ;  /* 0x0000001102067212 */ /* 0x000fe400078efcff */
[----:B------:R-:W-:Y:S02]  /*0100*/  LOP3.LUT R7, R2, 0x20, R17, 0xfe, !PT ;  /* 0x0000002002077812 */ /* 0x000fe400078efe11 */
[C---:B------:R-:W-:Y:S01]  /*0110*/  ISETP.LT.AND P1, PT, R6.reuse, 0x200, !P0 ;  /* 0x000002000600780c */ /* 0x040fe20004721270 */
[--C-:B------:R-:W-:Y:S01]  /*0120*/  IMAD R13, R6, 0x10, R12.reuse ;  /* 0x00000010060d7824 */ /* 0x100fe200078e020c */
[C---:B------:R-:W-:Y:S01]  /*0130*/  ISETP.LT.AND P0, PT, R7.reuse, 0x200, !P0 ;  /* 0x000002000700780c */ /* 0x040fe20004701270 */
[----:B------:R-:W-:-:S02]  /*0140*/  IMAD R15, R7, 0x10, R12 ;  /* 0x00000010070f7824 */ /* 0x000fc400078e020c */
[----:B--2---:R-:W-:Y:S01]  /*0150*/  IMAD.WIDE R12, R13, 0x4, R4 ;  /* 0x000000040d0c7825 */ /* 0x004fe200078e0204 */
[----:B------:R-:W-:-:S03]  /*0160*/  CS2R R6, SRZ ;  /* 0x0000000000067805 */ /* 0x000fc6000001ff00 */
[----:B------:R-:W-:Y:S01]  /*0170*/  IMAD.WIDE R14, R15, 0x4, R4 ;  /* 0x000000040f0e7825 */ /* 0x000fe200078e0204 */
[----:B------:R-:W-:-:S03]  /*0180*/  CS2R R4, SRZ ;  /* 0x0000000000047805 */ /* 0x000fc6000001ff00 */
[----:B------:R1:W2:Y:S04]  /*0190*/  @P1 LDG.E.EL.128 R8, desc[UR6][R12.64] ;  /* 0x000000060c081981 */ /* 0x0002a8000c2e1d00 */
[----:B------:R3:W4:Y:S01]  /*01a0*/  @P0 LDG.E.EL.128 R4, desc[UR6][R14.64] ;  /* 0x000000060e040981 */ /* 0x000722000c2e1d00 */
[----:B------:R-:W5:Y:S01]  /*01b0*/  S2UR UR5, SR_CgaCtaId ;  /* 0x00000000000579c3 */ /* 0x000f620000008800 */
[C---:B------:R-:W-:Y:S01]  /*01c0*/  IMAD.SHL.U32 R18, R16.reuse, 0x100, RZ ;  /* 0x0000010010127824 */ /* 0x040fe200078e00ff */
[----:B------:R-:W-:Y:S01]  /*01d0*/  UMOV UR4, 0x400 ;  /* 0x0000040000047882 */ /* 0x000fe20000000000 */
[----:B------:R-:W-:Y:S02]  /*01e0*/  LOP3.LUT R24, R16, 0x70, RZ, 0xc0, !PT ;  /* 0x0000007010187812 */ /* 0x000fe400078ec0ff */
[----:B------:R-:W-:-:S02]  /*01f0*/  LOP3.LUT R2, R2, 0x3c, R3, 0xf8, !PT ;  /* 0x0000003c02027812 */ /* 0x000fc400078ef803 */
[----:B------:R-:W-:Y:S02]  /*0200*/  LOP3.LUT R18, R18, 0x300, RZ, 0xc0, !PT ;  /* 0x0000030012127812 */ /* 0x000fe400078ec0ff */
[----:B------:R-:W-:Y:S02]  /*0210*/  ISETP.GE.AND P0, PT, R2, 0x200, PT ;  /* 0x000002000200780c */ /* 0x000fe40003f06270 */
[C---:B-1----:R-:W-:Y:S02]  /*0220*/  LOP3.LUT R12, R18.reuse, 0x40, RZ, 0xfc, !PT ;  /* 0x00000040120c7812 */ /* 0x042fe400078efcff */
[C---:B------:R-:W-:Y:S02]  /*0230*/  LOP3.LUT R13, R18.reuse, 0x80, RZ, 0xfc, !PT ;  /* 0x00000080120d7812 */ /* 0x040fe400078efcff */
[C---:B------:R-:W-:Y:S02]  /*0240*/  LOP3.LUT R17, R18.reuse, R17, RZ, 0xfc, !PT ;  /* 0x0000001112117212 */ /* 0x040fe400078efcff */
[----:B------:R-:W-:Y:S01]  /*0250*/  LOP3.LUT R19, R18, 0xc0, RZ, 0xfc, !PT ;  /* 0x000000c012137812 */ /* 0x000fe200078efcff */
[----:B-----5:R-:W-:-:S06]  /*0260*/  UPRMT UR4, UR5, 0x654, UR4 ;  /* 0x0000065405047896 */ /* 0x020fcc0008000004 */
[----:B------:R-:W-:Y:S01]  /*0270*/  LEA.HI R18, R18, UR4, RZ, 0x1e ;  /* 0x0000000412127c11 */ /* 0x000fe2000f8ff0ff */
[----:B------:R-:W-:Y:S01]  /*0280*/  VIADD R24, R24, UR4 ;  /* 0x0000000418187c36 */ /* 0x000fe20008000000 */
[----:B------:R-:W-:Y:S02]  /*0290*/  LEA.HI R12, R12, UR4, RZ, 0x1e ;  /* 0x000000040c0c7c11 */ /* 0x000fe4000f8ff0ff */
[----:B---3--:R-:W-:Y:S01]  /*02a0*/  LEA.HI R14, R13, UR4, RZ, 0x1e ;  /* 0x000000040d0e7c11 */ /* 0x008fe2000f8ff0ff */
[----:B------:R-:W-:Y:S01]  /*02b0*/  IMAD R21, R17, 0x4, R18 ;  /* 0x0000000411157824 */ /* 0x000fe200078e0212 */
[----:B------:R-:W-:Y:S01]  /*02c0*/  LEA.HI R22, R19, UR4, RZ, 0x1e ;  /* 0x0000000413167c11 */ /* 0x000fe2000f8ff0ff */
[C---:B------:R-:W-:Y:S01]  /*02d0*/  IMAD R20, R17.reuse, 0x4, R12 ;  /* 0x0000000411147824 */ /* 0x040fe200078e020c */
[----:B------:R-:W1:Y:S01]  /*02e0*/  LDC.64 R18, c[0x0][0x218] ;  /* 0x00008600ff127b82 */ /* 0x000e620000000a00 */
[C---:B------:R-:W-:Y:S02]  /*02f0*/  IMAD R23, R17.reuse, 0x4, R14 ;  /* 0x0000000411177824 */ /* 0x040fe400078e020e */
[----:B------:R-:W-:Y:S01]  /*0300*/  IMAD R22, R17, 0x4, R22 ;  /* 0x0000000411167824 */ /* 0x000fe200078e0216 */
[----:B------:R-:W-:-:S05]  /*0310*/  LOP3.LUT R17, R3, 0x1fc, RZ, 0xc0, !PT ;  /* 0x000001fc03117812 */ /* 0x000fca00078ec0ff */
[----:B------:R-:W-:Y:S01]  /*0320*/  IMAD R12, R17, 0x4, R24 ;  /* 0x00000004110c7824 */ /* 0x000fe200078e0218 */
[----:B--2---:R-:W-:Y:S04]  /*0330*/  STS [R21], R8 ;  /* 0x0000000815007388 */ /* 0x004fe80000000800 */
[----:B------:R2:W-:Y:S04]  /*0340*/  STS [R20+0x100], R9 ;  /* 0x0001000914007388 */ /* 0x0005e80000000800 */
[----:B------:R-:W-:Y:S04]  /*0350*/  STS [R23+0x200], R10 ;  /* 0x0002000a17007388 */ /* 0x000fe80000000800 */
[----:B------:R-:W-:Y:S01]  /*0360*/  STS [R22+0x300], R11 ;  /* 0x0003000b16007388 */ /* 0x000fe20000000800 */
[----:B--2---:R-:W-:-:S03]  /*0370*/  SHF.R.U32.HI R9, RZ, 0x4, R16 ;  /* 0x00000004ff097819 */ /* 0x004fc60000011610 */
[----:B----4-:R2:W-:Y:S01]  /*0380*/  STS [R21+0x80], R4 ;  /* 0x0000800415007388 */ /* 0x0105e20000000800 */
[----:B------:R-:W-:-:S03]  /*0390*/  SGXT.U32 R9, R9, 0x3 ;  /* 0x000000030909781a */ /* 0x000fc60000000000 */
[----:B------:R3:W-:Y:S01]  /*03a0*/  STS [R20+0x180], R5 ;  /* 0x0001800514007388 */ /* 0x0007e20000000800 */
[----:B------:R-:W-:-:S03]  /*03b0*/  LOP3.LUT R9, R0, R9, RZ, 0xfc, !PT ;  /* 0x0000000900097212 */ /* 0x000fc600078efcff */
[----:B------:R4:W-:Y:S01]  /*03c0*/  STS [R23+0x280], R6 ;  /* 0x0002800617007388 */ /* 0x0009e20000000800 */
[----:B------:R-:W-:Y:S01]  /*03d0*/  LOP3.LUT R0, R17, 0x200, RZ, 0xfc, !PT ;  /* 0x0000020011007812 */ /* 0x000fe200078efcff */
[----:B--2---:R-:W-:Y:S01]  /*03e0*/  IMAD.SHL.U32 R4, R2, 0x10, RZ ;  /* 0x0000001002047824 */ /* 0x004fe200078e00ff */
[C---:B------:R-:W-:Y:S01]  /*03f0*/  ISETP.LT.AND P1, PT, R9.reuse, 0x10, !P0 ;  /* 0x000000100900780c */ /* 0x040fe20004721270 */
[----:B------:R-:W-:Y:S01]  /*0400*/  STS [R22+0x380], R7 ;  /* 0x0003800716007388 */ /* 0x000fe20000000800 */
[----:B------:R-:W-:Y:S01]  /*0410*/  SHF.R.U32.HI R2, RZ, 0x2, R0 ;  /* 0x00000002ff027819 */ /* 0x000fe20000011600 */
[C---:B------:R-:W-:Y:S01]  /*0420*/  IMAD R3, R9.reuse, 0x4, R4 ;  /* 0x0000000409037824 */ /* 0x040fe200078e0204 */
[----:B------:R-:W-:Y:S01]  /*0430*/  LOP3.LUT R0, R9, 0x8, RZ, 0xfc, !PT ;  /* 0x0000000809007812 */ /* 0x000fe200078efcff */
[----:B------:R-:W-:Y:S01]  /*0440*/  BAR.SYNC.DEFER_BLOCKING 0x0 ;  /* 0x0000000000007b1d */ /* 0x000fe20000010000 */
[----:B---3--:R-:W-:Y:S01]  /*0450*/  LOP3.LUT R5, R2, 0xf0, RZ, 0xc0, !PT ;  /* 0x000000f002057812 */ /* 0x008fe200078ec0ff */
[----:B-1----:R-:W-:Y:S01]  /*0460*/  IMAD.WIDE R2, R3, 0x4, R18 ;  /* 0x0000000403027825 */ /* 0x002fe200078e0212 */
[----:B------:R-:W-:-:S03]  /*0470*/  ISETP.LT.AND P0, PT, R0, 0x10, !P0 ;  /* 0x000000100000780c */ /* 0x000fc60004701270 */
[----:B----4-:R-:W-:-:S04]  /*0480*/  VIADD R6, R5, UR4 ;  /* 0x0000000405067c36 */ /* 0x010fc80008000000 */
[----:B------:R-:W-:Y:S01]  /*0490*/  IMAD R6, R17, 0x4, R6 ;  /* 0x0000000411067824 */ /* 0x000fe200078e0206 */
[----:B------:R-:W1:Y:S04]  /*04a0*/  LDS.128 R12, [R12] ;  /* 0x000000000c0c7984 */ /* 0x000e680000000c00 */
[----:B-1----:R1:W-:Y:S01]  /*04b0*/  @P1 STG.E.128 desc[UR6][R2.64], R12 ;  /* 0x0000000c02001986 */ /* 0x0023e2000c101d06 */
[----:B------:R-:W-:Y:S05]  /*04c0*/  @!P0 EXIT ;  /* 0x000000000000894d */ /* 0x000fea0003800000 */
[----:B------:R-:W0:Y:S01]  /*04d0*/  LDS.128 R8, [R6+0x800] ;  /* 0x0008000006087984 */ /* 0x000e220000000c00 */
[----:B-1----:R-:W-:-:S04]  /*04e0*/  IMAD R3, R0, 0x4, R4 ;  /* 0x0000000400037824 */ /* 0x002fc800078e0204 */
[----:B------:R-:W-:-:S05]  /*04f0*/  IMAD.WIDE R18, R3, 0x4, R18 ;  /* 0x0000000403127825 */ /* 0x000fca00078e0212 */
[----:B0-----:R-:W-:Y:S01]  /*0500*/  STG.E.128 desc[UR6][R18.64], R8 ;  /* 0x0000000812007986 */ /* 0x001fe2000c101d06 */
[----:B------:R-:W-:Y:S05]  /*0510*/  EXIT ;  /* 0x000000000000794d */ /* 0x000fea0003800000 */
.L_x_0:
[----:B------:R-:W-:-:S00]  /*0520*/  BRA `(.L_x_0) ;  /* 0xfffffffc00fc7947 */ /* 0x000fc0000383ffff */
[----:B------:R-:W-:-:S00]  /*0530*/  NOP ;  /* 0x0000000000007918 */ /* 0x000fc00000000000 */
        /* <DEDUP_REMOVED lines=12> */
.L_x_1:


//--------------------- .nv.shared.triton_poi_fused_9 --------------------------
	.section	.nv.shared.triton_poi_fused_9,"aw",@nobits
	.sectionflags	@""
	.align	16
	.zero		1024


//--------------------- .nv.constant0.triton_poi_fused_9 --------------------------
	.section	.nv.constant0.triton_poi_fused_9,"a",@progbits
	.sectionflags	@""
	.align	4
.nv.constant0.triton_poi_fused_9:
	.zero		552
